	.headerflags	@"EF_CUDA_TEXMODE_UNIFIED EF_CUDA_64BIT_ADDRESS EF_CUDA_ACCELERATORS EF_CUDA_SM90 EF_CUDA_VIRTUAL_SM(EF_CUDA_SM90)"
	.elftype	@"ET_EXEC"


//--------------------- .nv.info                  --------------------------
	.section	.nv.info,"",@"SHT_CUDA_INFO"
	.align	4


	//----- nvinfo : EIATTR_REGCOUNT
	.align		4
        /*0000*/ 	.byte	0x04, 0x2f
        /*0002*/ 	.short	(.L_3 - .L_2)
	.align		4
.L_2:
        /*0004*/ 	.word	index@(triton_poi_fused__native_batch_norm_legit_no_training_add_relu_14)
        /*0008*/ 	.word	0x00000020


	//----- nvinfo : EIATTR_MIN_STACK_SIZE
	.align		4
.L_3:
        /*000c*/ 	.byte	0x04, 0x12
        /*000e*/ 	.short	(.L_5 - .L_4)
	.align		4
.L_4:
        /*0010*/ 	.word	index@(triton_poi_fused__native_batch_norm_legit_no_training_add_relu_14)
        /*0014*/ 	.word	0x00000000


	//----- nvinfo : EIATTR_FRAME_SIZE
	.align		4
.L_5:
        /*0018*/ 	.byte	0x04, 0x11
        /*001a*/ 	.short	(.L_7 - .L_6)
	.align		4
.L_6:
        /*001c*/ 	.word	index@(triton_poi_fused__native_batch_norm_legit_no_training_add_relu_14)
        /*0020*/ 	.word	0x00000000


	//----- nvinfo : EIATTR_MIN_STACK_SIZE
	.align		4
.L_7:
        /*0024*/ 	.byte	0x04, 0x12
        /*0026*/ 	.short	(.L_9 - .L_8)
	.align		4
.L_8:
        /*0028*/ 	.word	index@(triton_poi_fused__native_batch_norm_legit_no_training_add_relu_14)
        /*002c*/ 	.word	0x00000000
.L_9:


//--------------------- .nv.info.triton_poi_fused__native_batch_norm_legit_no_training_add_relu_14 --------------------------
	.section	.nv.info.triton_poi_fused__native_batch_norm_legit_no_training_add_relu_14,"",@"SHT_CUDA_INFO"
	.sectionflags	@""
	.align	4


	//----- nvinfo : EIATTR_CUDA_API_VERSION
	.align		4
        /*0000*/ 	.byte	0x04, 0x37
        /*0002*/ 	.short	(.L_11 - .L_10)
.L_10:
        /*0004*/ 	.word	0x0000007c


	//----- nvinfo : EIATTR_KPARAM_INFO
	.align		4
.L_11:
        /*0008*/ 	.byte	0x04, 0x17
        /*000a*/ 	.short	(.L_13 - .L_12)
.L_12:
        /*000c*/ 	.word	0x00000000
        /*0010*/ 	.short	0x000b
        /*0012*/ 	.short	0x0058
        /*0014*/ 	.byte	0x00, 0xf0, 0x11, 0x00


	//----- nvinfo : EIATTR_KPARAM_INFO
	.align		4
.L_13:
        /*0018*/ 	.byte	0x04, 0x17
        /*001a*/ 	.short	(.L_15 - .L_14)
.L_14:
        /*001c*/ 	.word	0x00000000
        /*0020*/ 	.short	0x000a
        /*0022*/ 	.short	0x0050
        /*0024*/ 	.byte	0x00, 0xf4, 0x21, 0x00


	//----- nvinfo : EIATTR_KPARAM_INFO
	.align		4
.L_15:
        /*0028*/ 	.byte	0x04, 0x17
        /*002a*/ 	.short	(.L_17 - .L_16)
.L_16:
        /*002c*/ 	.word	0x00000000
        /*0030*/ 	.short	0x0009
        /*0032*/ 	.short	0x0048
        /*0034*/ 	.byte	0x00, 0xf4, 0x21, 0x00


	//----- nvinfo : EIATTR_KPARAM_INFO
	.align		4
.L_17:
        /*0038*/ 	.byte	0x04, 0x17
        /*003a*/ 	.short	(.L_19 - .L_18)
.L_18:
        /*003c*/ 	.word	0x00000000
        /*0040*/ 	.short	0x0008
        /*0042*/ 	.short	0x0040
        /*0044*/ 	.byte	0x00, 0xf4, 0x21, 0x00


	//----- nvinfo : EIATTR_KPARAM_INFO
	.align		4
.L_19:
        /*0048*/ 	.byte	0x04, 0x17
        /*004a*/ 	.short	(.L_21 - .L_20)
.L_20:
        /*004c*/ 	.word	0x00000000
        /*0050*/ 	.short	0x0007
        /*0052*/ 	.short	0x0038
        /*0054*/ 	.byte	0x00, 0xf4, 0x21, 0x00


	//----- nvinfo : EIATTR_KPARAM_INFO
	.align		4
.L_21:
        /*0058*/ 	.byte	0x04, 0x17
        /*005a*/ 	.short	(.L_23 - .L_22)
.L_22:
        /*005c*/ 	.word	0x00000000
        /*0060*/ 	.short	0x0006
        /*0062*/ 	.short	0x0030
        /*0064*/ 	.byte	0x00, 0xf4, 0x21, 0x00


	//----- nvinfo : EIATTR_KPARAM_INFO
	.align		4
.L_23:
        /*0068*/ 	.byte	0x04, 0x17
        /*006a*/ 	.short	(.L_25 - .L_24)
.L_24:
        /*006c*/ 	.word	0x00000000
        /*0070*/ 	.short	0x0005
        /*0072*/ 	.short	0x0028
        /*0074*/ 	.byte	0x00, 0xf4, 0x21, 0x00


	//----- nvinfo : EIATTR_KPARAM_INFO
	.align		4
.L_25:
        /*0078*/ 	.byte	0x04, 0x17
        /*007a*/ 	.short	(.L_27 - .L_26)
.L_26:
        /*007c*/ 	.word	0x00000000
        /*0080*/ 	.short	0x0004
        /*0082*/ 	.short	0x0020
        /*0084*/ 	.byte	0x00, 0xf4, 0x21, 0x00


	//----- nvinfo : EIATTR_KPARAM_INFO
	.align		4
.L_27:
        /*0088*/ 	.byte	0x04, 0x17
        /*008a*/ 	.short	(.L_29 - .L_28)
.L_28:
        /*008c*/ 	.word	0x00000000
        /*0090*/ 	.short	0x0003
        /*0092*/ 	.short	0x0018
        /*0094*/ 	.byte	0x00, 0xf4, 0x21, 0x00


	//----- nvinfo : EIATTR_KPARAM_INFO
	.align		4
.L_29:
        /*0098*/ 	.byte	0x04, 0x17
        /*009a*/ 	.short	(.L_31 - .L_30)
.L_30:
        /*009c*/ 	.word	0x00000000
        /*00a0*/ 	.short	0x0002
        /*00a2*/ 	.short	0x0010
        /*00a4*/ 	.byte	0x00, 0xf4, 0x21, 0x00


	//----- nvinfo : EIATTR_KPARAM_INFO
	.align		4
.L_31:
        /*00a8*/ 	.byte	0x04, 0x17
        /*00aa*/ 	.short	(.L_33 - .L_32)
.L_32:
        /*00ac*/ 	.word	0x00000000
        /*00b0*/ 	.short	0x0001
        /*00b2*/ 	.short	0x0008
        /*00b4*/ 	.byte	0x00, 0xf4, 0x21, 0x00


	//----- nvinfo : EIATTR_KPARAM_INFO
	.align		4
.L_33:
        /*00b8*/ 	.byte	0x04, 0x17
        /*00ba*/ 	.short	(.L_35 - .L_34)
.L_34:
        /*00bc*/ 	.word	0x00000000
        /*00c0*/ 	.short	0x0000
        /*00c2*/ 	.short	0x0000
        /*00c4*/ 	.byte	0x00, 0xf4, 0x21, 0x00


	//----- nvinfo : EIATTR_SPARSE_MMA_MASK
	.align		4
.L_35:
        /*00c8*/ 	.byte	0x03, 0x50
        /*00ca*/ 	.short	0x0000


	//----- nvinfo : EIATTR_MAXREG_COUNT
	.align		4
        /*00cc*/ 	.byte	0x03, 0x1b
        /*00ce*/ 	.short	0x00ff


	//----- nvinfo : EIATTR_EXIT_INSTR_OFFSETS
	.align		4
        /*00d0*/ 	.byte	0x04, 0x1c
        /*00d2*/ 	.short	(.L_37 - .L_36)


	//   ....[0]....
.L_36:
        /*00d4*/ 	.word	0x00000680


	//----- nvinfo : EIATTR_REQNTID
	.align		4
.L_37:
        /*00d8*/ 	.byte	0x04, 0x10
        /*00da*/ 	.short	(.L_39 - .L_38)
.L_38:
        /*00dc*/ 	.word	0x00000100
        /*00e0*/ 	.word	0x00000001
        /*00e4*/ 	.word	0x00000001


	//----- nvinfo : EIATTR_CBANK_PARAM_SIZE
	.align		4
.L_39:
        /*00e8*/ 	.byte	0x03, 0x19
        /*00ea*/ 	.short	0x005c


	//----- nvinfo : EIATTR_PARAM_CBANK
	.align		4
        /*00ec*/ 	.byte	0x04, 0x0a
        /*00ee*/ 	.short	(.L_41 - .L_40)
	.align		4
.L_40:
        /*00f0*/ 	.word	index@(.nv.constant0.triton_poi_fused__native_batch_norm_legit_no_training_add_relu_14)
        /*00f4*/ 	.short	0x0210
        /*00f6*/ 	.short	0x005c


	//----- nvinfo : EIATTR_SW_WAR
	.align		4
.L_41:
        /*00f8*/ 	.byte	0x04, 0x36
        /*00fa*/ 	.short	(.L_43 - .L_42)
.L_42:
        /*00fc*/ 	.word	0x00000008
.L_43:


//--------------------- .nv.callgraph             --------------------------
	.section	.nv.callgraph,"",@"SHT_CUDA_CALLGRAPH"
	.align	4
	.sectionentsize	8
	.align		4
        /*0000*/ 	.word	0x00000000
	.align		4
        /*0004*/ 	.word	0xffffffff
	.align		4
        /*0008*/ 	.word	0x00000000
	.align		4
        /*000c*/ 	.word	0xfffffffe
	.align		4
        /*0010*/ 	.word	0x00000000
	.align		4
        /*0014*/ 	.word	0xfffffffd
	.align		4
        /*0018*/ 	.word	0x00000000
	.align		4
        /*001c*/ 	.word	0xfffffffc


//--------------------- .nv.constant4             --------------------------
	.section	.nv.constant4,"a",@progbits
	.align	8
	.align		8
.nv.constant4:
        /*0000*/ 	.dword	_$_str
	.align		8
        /*0008*/ 	.dword	_$_str_$_2


//--------------------- .text.triton_poi_fused__native_batch_norm_legit_no_training_add_relu_14 --------------------------
	.section	.text.triton_poi_fused__native_batch_norm_legit_no_training_add_relu_14,"ax",@progbits
	.align	128
        .global         triton_poi_fused__native_batch_norm_legit_no_training_add_relu_14
        .type           triton_poi_fused__native_batch_norm_legit_no_training_add_relu_14,@function
        .size           triton_poi_fused__native_batch_norm_legit_no_training_add_relu_14,(.L_x_1 - triton_poi_fused__native_batch_norm_legit_no_training_add_relu_14)
        .other          triton_poi_fused__native_batch_norm_legit_no_training_add_relu_14,@"STO_CUDA_ENTRY STV_DEFAULT"
triton_poi_fused__native_batch_norm_legit_no_training_add_relu_14:
.text.triton_poi_fused__native_batch_norm_legit_no_training_add_relu_14:
[----:B------:R-:W-:Y:S01]  /*0000*/  LDC R1, c[0x0][0x28] ;  /* 0x00000a00ff017b82 */ /* 0x000fe20000000800 */
[----:B------:R-:W1:Y:S07]  /*0010*/  S2R R0, SR_TID.X ;  /* 0x0000000000007919 */ /* 0x000e6e0000002100 */
[----:B------:R-:W2:Y:S01]  /*0020*/  LDC.64 R6, c[0x0][0x228] ;  /* 0x00008a00ff067b82 */ /* 0x000ea20000000a00 */
[----:B------:R-:W-:Y:S01]  /*0030*/  ULDC.64 UR4, c[0x0][0x208] ;  /* 0x0000820000047ab9 */ /* 0x000fe20000000a00 */
[----:B------:R-:W3:Y:S06]  /*0040*/  S2R R5, SR_CTAID.X ;  /* 0x0000000000057919 */ /* 0x000eec0000002500 */
[----:B------:R-:W4:Y:S08]  /*0050*/  LDC.64 R12, c[0x0][0x218] ;  /* 0x00008600ff0c7b82 */ /* 0x000f300000000a00 */
[----:B------:R-:W5:Y:S08]  /*0060*/  LDC.64 R14, c[0x0][0x240] ;  /* 0x00009000ff0e7b82 */ /* 0x000f700000000a00 */
[----:B------:R-:W4:Y:S01]  /*0070*/  LDC.64 R16, c[0x0][0x220] ;  /* 0x00008800ff107b82 */ /* 0x000f220000000a00 */
[----:B-1----:R-:W-:-:S07]  /*0080*/  SHF.L.U32 R0, R0, 0x1, RZ ;  /* 0x0000000100007819 */ /* 0x002fce00000006ff */
[----:B------:R-:W1:Y:S01]  /*0090*/  LDC.64 R18, c[0x0][0x248] ;  /* 0x00009200ff127b82 */ /* 0x000e620000000a00 */
[----:B---3--:R-:W-:Y:S02]  /*00a0*/  SHF.R.S32.HI R3, RZ, 0x16, R5 ;  /* 0x00000016ff037819 */ /* 0x008fe40000011405 */
[----:B------:R-:W-:Y:S02]  /*00b0*/  LOP3.LUT R0, R0, 0x1fe, RZ, 0xc0, !PT ;  /* 0x000001fe00007812 */ /* 0x000fe400078ec0ff */
[----:B------:R-:W-:-:S03]  /*00c0*/  SGXT R3, R3, 0x1 ;  /* 0x000000010303781a */ /* 0x000fc60000000200 */
[----:B------:R-:W3:Y:S01]  /*00d0*/  LDC.64 R8, c[0x0][0x238] ;  /* 0x00008e00ff087b82 */ /* 0x000ee20000000a00 */
[----:B------:R-:W-:-:S04]  /*00e0*/  LEA R0, R5, R0, 0x9 ;  /* 0x0000000005007211 */ /* 0x000fc800078e48ff */
[----:B------:R-:W-:-:S03]  /*00f0*/  LEA.HI R4, R3, R0, RZ, 0x9 ;  /* 0x0000000003047211 */ /* 0x000fc600078f48ff */
[----:B------:R-:W1:Y:S01]  /*0100*/  LDC.64 R2, c[0x0][0x250] ;  /* 0x00009400ff027b82 */ /* 0x000e620000000a00 */
[----:B------:R-:W-:-:S04]  /*0110*/  LOP3.LUT R21, R4, 0xfffffe00, RZ, 0xc0, !PT ;  /* 0xfffffe0004157812 */ /* 0x000fc800078ec0ff */
[----:B------:R-:W-:-:S03]  /*0120*/  IADD3 R21, R0, -R21, RZ ;  /* 0x8000001500157210 */ /* 0x000fc60007ffe0ff */
[----:B------:R-:W3:Y:S02]  /*0130*/  LDC.64 R22, c[0x0][0x230] ;  /* 0x00008c00ff167b82 */ /* 0x000ee40000000a00 */
[----:B--2---:R-:W-:-:S06]  /*0140*/  IMAD.WIDE R6, R21, 0x4, R6 ;  /* 0x0000000415067825 */ /* 0x004fcc00078e0206 */
[----:B------:R-:W2:Y:S01]  /*0150*/  LDG.E.EL.64 R6, desc[UR4][R6.64] ;  /* 0x0000000406067981 */ /* 0x000ea2000c2e1b00 */
[----:B------:R-:W3:Y:S01]  /*0160*/  LDC.64 R10, c[0x0][0x258] ;  /* 0x00009600ff0a7b82 */ /* 0x000ee20000000a00 */
[----:B01----:R-:W-:-:S07]  /*0170*/  IMAD.WIDE R2, R21, 0x4, R2 ;  /* 0x0000000415027825 */ /* 0x003fce00078e0202 */
[----:B------:R-:W0:Y:S01]  /*0180*/  LDC.64 R4, c[0x0][0x260] ;  /* 0x00009800ff047b82 */ /* 0x000e220000000a00 */
[----:B------:R-:W2:Y:S01]  /*0190*/  LDG.E.EL.64 R2, desc[UR4][R2.64] ;  /* 0x0000000402027981 */ /* 0x000ea2000c2e1b00 */
[----:B----4-:R-:W-:-:S04]  /*01a0*/  IMAD.WIDE R12, R0, 0x4, R12 ;  /* 0x00000004000c7825 */ /* 0x010fc800078e020c */
[----:B-----5:R-:W-:Y:S02]  /*01b0*/  IMAD.WIDE R14, R0, 0x4, R14 ;  /* 0x00000004000e7825 */ /* 0x020fe400078e020e */
[----:B------:R-:W4:Y:S02]  /*01c0*/  LDG.E.64 R12, desc[UR4][R12.64] ;  /* 0x000000040c0c7981 */ /* 0x000f24000c1e1b00 */
[C---:B------:R-:W-:Y:S02]  /*01d0*/  IMAD.WIDE R16, R21.reuse, 0x4, R16 ;  /* 0x0000000415107825 */ /* 0x040fe400078e0210 */
[----:B------:R-:W5:Y:S02]  /*01e0*/  LDG.E.64 R14, desc[UR4][R14.64] ;  /* 0x000000040e0e7981 */ /* 0x000f64000c1e1b00 */
[C---:B------:R-:W-:Y:S02]  /*01f0*/  IMAD.WIDE R18, R21.reuse, 0x4, R18 ;  /* 0x0000000415127825 */ /* 0x040fe400078e0212 */
[----:B------:R-:W4:Y:S02]  /*0200*/  LDG.E.EL.64 R16, desc[UR4][R16.64] ;  /* 0x0000000410107981 */ /* 0x000f24000c2e1b00 */
[----:B---3--:R-:W-:-:S02]  /*0210*/  IMAD.WIDE R24, R21, 0x4, R8 ;  /* 0x0000000415187825 */ /* 0x008fc400078e0208 */
[----:B------:R-:W5:Y:S02]  /*0220*/  LDG.E.EL.64 R18, desc[UR4][R18.64] ;  /* 0x0000000412127981 */ /* 0x000f64000c2e1b00 */
[----:B------:R-:W-:-:S04]  /*0230*/  IMAD.WIDE R22, R21, 0x4, R22 ;  /* 0x0000000415167825 */ /* 0x000fc800078e0216 */
[C---:B------:R-:W-:Y:S02]  /*0240*/  IMAD.WIDE R10, R21.reuse, 0x4, R10 ;  /* 0x00000004150a7825 */ /* 0x040fe400078e020a */
[----:B------:R-:W3:Y:S02]  /*0250*/  LDG.E.EL.64 R22, desc[UR4][R22.64] ;  /* 0x0000000416167981 */ /* 0x000ee4000c2e1b00 */
[----:B0-----:R-:W-:Y:S02]  /*0260*/  IMAD.WIDE R8, R21, 0x4, R4 ;  /* 0x0000000415087825 */ /* 0x001fe400078e0204 */
[----:B------:R0:W3:Y:S04]  /*0270*/  LDG.E.EL.64 R4, desc[UR4][R24.64] ;  /* 0x0000000418047981 */ /* 0x0000e8000c2e1b00 */
[----:B------:R-:W3:Y:S04]  /*0280*/  LDG.E.EL.64 R10, desc[UR4][R10.64] ;  /* 0x000000040a0a7981 */ /* 0x000ee8000c2e1b00 */
[----:B------:R-:W3:Y:S01]  /*0290*/  LDG.E.EL.64 R8, desc[UR4][R8.64] ;  /* 0x0000000408087981 */ /* 0x000ee2000c2e1b00 */
[----:B--2---:R-:W-:Y:S01]  /*02a0*/  FADD R6, R6, 9.9999997473787516356e-06 ;  /* 0x3727c5ac06067421 */ /* 0x004fe20000000000 */
[----:B------:R-:W-:-:S05]  /*02b0*/  FADD R7, R7, 9.9999997473787516356e-06 ;  /* 0x3727c5ac07077421 */ /* 0x000fca0000000000 */
[----:B------:R-:W1:Y:S01]  /*02c0*/  MUFU.SQRT R6, R6 ;  /* 0x0000000600067308 */ /* 0x000e620000002000 */
[----:B------:R-:W-:Y:S01]  /*02d0*/  FADD R20, R2, 9.9999997473787516356e-06 ;  /* 0x3727c5ac02147421 */ /* 0x000fe20000000000 */
[----:B------:R-:W-:-:S06]  /*02e0*/  FADD R3, R3, 9.9999997473787516356e-06 ;  /* 0x3727c5ac03037421 */ /* 0x000fcc0000000000 */
[----:B------:R-:W2:Y:S08]  /*02f0*/  MUFU.SQRT R21, R7 ;  /* 0x0000000700157308 */ /* 0x000eb00000002000 */
[----:B------:R-:W4:Y:S01]  /*0300*/  MUFU.SQRT R26, R20 ;  /* 0x00000014001a7308 */ /* 0x000f220000002000 */
[----:B-1----:R-:W-:-:S07]  /*0310*/  FSETP.GT.AND P6, PT, R6, 8.50705917302346158658e+37, PT ;  /* 0x7e8000000600780b */ /* 0x002fce0003fc4000 */
[----:B0-----:R-:W0:Y:S01]  /*0320*/  MUFU.SQRT R25, R3 ;  /* 0x0000000300197308 */ /* 0x001e220000002000 */
[----:B------:R-:W-:Y:S01]  /*0330*/  HFMA2.MMA R2, -RZ, RZ, 1.625, 0 ;  /* 0x3e800000ff027435 */ /* 0x000fe200000001ff */
[----:B------:R-:W-:Y:S02]  /*0340*/  FSETP.GEU.AND P5, PT, R6, 1.175494350822287508e-38, PT ;  /* 0x008000000600780b */ /* 0x000fe40003fae000 */
[C---:B--2---:R-:W-:Y:S02]  /*0350*/  FSETP.GT.AND P4, PT, R21.reuse, 8.50705917302346158658e+37, PT ;  /* 0x7e8000001500780b */ /* 0x044fe40003f84000 */
[C---:B----4-:R-:W-:Y:S02]  /*0360*/  FSETP.GT.AND P3, PT, R26.reuse, 8.50705917302346158658e+37, PT ;  /* 0x7e8000001a00780b */ /* 0x050fe40003f64000 */
[----:B------:R-:W-:Y:S01]  /*0370*/  FSETP.GEU.AND P0, PT, R26, 1.175494350822287508e-38, PT ;  /* 0x008000001a00780b */ /* 0x000fe20003f0e000 */
[----:B------:R-:W-:Y:S01]  /*0380*/  @P6 FMUL R6, R6, 0.25 ;  /* 0x3e80000006066820 */ /* 0x000fe20000400000 */
[----:B------:R-:W-:-:S02]  /*0390*/  FSETP.GEU.AND P2, PT, R21, 1.175494350822287508e-38, PT ;  /* 0x008000001500780b */ /* 0x000fc40003f4e000 */
[C---:B0-----:R-:W-:Y:S02]  /*03a0*/  FSETP.GT.AND P1, PT, R25.reuse, 8.50705917302346158658e+37, PT ;  /* 0x7e8000001900780b */ /* 0x041fe40003f24000 */
[----:B------:R-:W-:Y:S02]  /*03b0*/  FSEL R3, R2, 1, P6 ;  /* 0x3f80000002037808 */ /* 0x000fe40003000000 */
[----:B------:R-:W-:Y:S01]  /*03c0*/  FSETP.GEU.AND P6, PT, R25, 1.175494350822287508e-38, PT ;  /* 0x008000001900780b */ /* 0x000fe20003fce000 */
[----:B------:R-:W-:Y:S02]  /*03d0*/  @!P5 FMUL R6, R6, 16777216 ;  /* 0x4b8000000606d820 */ /* 0x000fe40000400000 */
[----:B------:R-:W-:Y:S01]  /*03e0*/  @P3 FMUL R26, R26, 0.25 ;  /* 0x3e8000001a1a3820 */ /* 0x000fe20000400000 */
[----:B------:R-:W-:Y:S01]  /*03f0*/  @P4 FMUL R21, R21, 0.25 ;  /* 0x3e80000015154820 */ /* 0x000fe20000400000 */
[----:B------:R-:W0:Y:S02]  /*0400*/  MUFU.RCP R20, R6 ;  /* 0x0000000600147308 */ /* 0x000e240000001000 */
[----:B------:R-:W-:Y:S01]  /*0410*/  @!P0 FMUL R26, R26, 16777216 ;  /* 0x4b8000001a1a8820 */ /* 0x000fe20000400000 */
[----:B------:R-:W-:Y:S01]  /*0420*/  @!P2 FMUL R21, R21, 16777216 ;  /* 0x4b8000001515a820 */ /* 0x000fe20000400000 */
[----:B------:R-:W-:-:S04]  /*0430*/  @P1 FMUL R25, R25, 0.25 ;  /* 0x3e80000019191820 */ /* 0x000fc80000400000 */
[----:B------:R-:W-:Y:S01]  /*0440*/  @!P6 FMUL R25, R25, 16777216 ;  /* 0x4b8000001919e820 */ /* 0x000fe20000400000 */
[----:B------:R-:W1:Y:S01]  /*0450*/  MUFU.RCP R7, R26 ;  /* 0x0000001a00077308 */ /* 0x000e620000001000 */
[----:B------:R-:W-:Y:S01]  /*0460*/  @!P5 FMUL R3, R3, 16777216 ;  /* 0x4b8000000303d820 */ /* 0x000fe20000400000 */
[----:B------:R-:W-:-:S06]  /*0470*/  FSEL R28, R2, 1, P3 ;  /* 0x3f800000021c7808 */ /* 0x000fcc0001800000 */
[----:B------:R-:W2:Y:S01]  /*0480*/  MUFU.RCP R21, R21 ;  /* 0x0000001500157308 */ /* 0x000ea20000001000 */
[----:B------:R-:W-:-:S07]  /*0490*/  FSEL R24, R2, 1, P4 ;  /* 0x3f80000002187808 */ /* 0x000fce0002000000 */
[----:B------:R-:W4:Y:S01]  /*04a0*/  MUFU.RCP R6, R25 ;  /* 0x0000001900067308 */ /* 0x000f220000001000 */
[----:B------:R-:W-:Y:S01]  /*04b0*/  FSEL R27, R2, 1, P1 ;  /* 0x3f800000021b7808 */ /* 0x000fe20000800000 */
[----:B0-----:R-:W-:Y:S01]  /*04c0*/  FMUL R20, R20, R3 ;  /* 0x0000000314147220 */ /* 0x001fe20000400000 */
[----:B------:R-:W-:Y:S01]  /*04d0*/  @!P0 FMUL R28, R28, 16777216 ;  /* 0x4b8000001c1c8820 */ /* 0x000fe20000400000 */
[----:B------:R-:W0:Y:S01]  /*04e0*/  LDC.64 R2, c[0x0][0x210] ;  /* 0x00008400ff027b82 */ /* 0x000e220000000a00 */
[----:B------:R-:W-:Y:S01]  /*04f0*/  @!P2 FMUL R24, R24, 16777216 ;  /* 0x4b8000001818a820 */ /* 0x000fe20000400000 */
[----:B------:R-:W-:Y:S01]  /*0500*/  @!P6 FMUL R27, R27, 16777216 ;  /* 0x4b8000001b1be820 */ /* 0x000fe20000400000 */
[----:B-1----:R-:W-:Y:S01]  /*0510*/  FMUL R7, R7, R28 ;  /* 0x0000001c07077220 */ /* 0x002fe20000400000 */
[----:B------:R-:W-:Y:S01]  /*0520*/  FADD R29, R12, -R16 ;  /* 0x800000100c1d7221 */ /* 0x000fe20000000000 */
[----:B-----5:R-:W-:Y:S01]  /*0530*/  FADD R14, R14, -R18 ;  /* 0x800000120e0e7221 */ /* 0x020fe20000000000 */
[----:B--2---:R-:W-:Y:S01]  /*0540*/  FMUL R21, R21, R24 ;  /* 0x0000001815157220 */ /* 0x004fe20000400000 */
[----:B------:R-:W-:Y:S01]  /*0550*/  FADD R12, R13, -R17 ;  /* 0x800000110d0c7221 */ /* 0x000fe20000000000 */
[----:B------:R-:W-:Y:S01]  /*0560*/  FADD R15, R15, -R19 ;  /* 0x800000130f0f7221 */ /* 0x000fe20000000000 */
[----:B------:R-:W-:Y:S01]  /*0570*/  FMUL R29, R20, R29 ;  /* 0x0000001d141d7220 */ /* 0x000fe20000400000 */
[----:B------:R-:W-:Y:S01]  /*0580*/  FMUL R7, R7, R14 ;  /* 0x0000000e07077220 */ /* 0x000fe20000400000 */
[----:B----4-:R-:W-:Y:S01]  /*0590*/  FMUL R6, R6, R27 ;  /* 0x0000001b06067220 */ /* 0x010fe20000400000 */
[----:B------:R-:W-:Y:S01]  /*05a0*/  FMUL R12, R21, R12 ;  /* 0x0000000c150c7220 */ /* 0x000fe20000400000 */
[----:B---3--:R-:W-:Y:S01]  /*05b0*/  FFMA R4, R22, R29, R4 ;  /* 0x0000001d16047223 */ /* 0x008fe20000000004 */
[----:B------:R-:W-:Y:S01]  /*05c0*/  FFMA R7, R10, R7, R8 ;  /* 0x000000070a077223 */ /* 0x000fe20000000008 */
[----:B------:R-:W-:Y:S01]  /*05d0*/  FMUL R6, R6, R15 ;  /* 0x0000000f06067220 */ /* 0x000fe20000400000 */
[----:B------:R-:W-:-:S03]  /*05e0*/  FFMA R5, R23, R12, R5 ;  /* 0x0000000c17057223 */ /* 0x000fc60000000005 */
[----:B------:R-:W-:Y:S01]  /*05f0*/  FFMA R6, R11, R6, R9 ;  /* 0x000000060b067223 */ /* 0x000fe20000000009 */
[C---:B------:R-:W-:Y:S01]  /*0600*/  FSETP.GEU.AND P0, PT, R4.reuse, -R7, PT ;  /* 0x800000070400720b */ /* 0x040fe20003f0e000 */
[----:B------:R-:W-:Y:S02]  /*0610*/  FADD R4, R4, R7 ;  /* 0x0000000704047221 */ /* 0x000fe40000000000 */
[C---:B------:R-:W-:Y:S01]  /*0620*/  FADD R7, R5.reuse, R6 ;  /* 0x0000000605077221 */ /* 0x040fe20000000000 */
[----:B------:R-:W-:Y:S01]  /*0630*/  FSETP.GEU.AND P1, PT, R5, -R6, PT ;  /* 0x800000060500720b */ /* 0x000fe20003f2e000 */
[----:B0-----:R-:W-:Y:S01]  /*0640*/  IMAD.WIDE R2, R0, 0x4, R2 ;  /* 0x0000000400027825 */ /* 0x001fe200078e0202 */
[----:B------:R-:W-:Y:S02]  /*0650*/  FSEL R4, R4, RZ, P0 ;  /* 0x000000ff04047208 */ /* 0x000fe40000000000 */
[----:B------:R-:W-:-:S05]  /*0660*/  FSEL R5, R7, RZ, P1 ;  /* 0x000000ff07057208 */ /* 0x000fca0000800000 */
[----:B------:R-:W-:Y:S01]  /*0670*/  STG.E.64 desc[UR4][R2.64], R4 ;  /* 0x0000000402007986 */ /* 0x000fe2000c101b04 */
[----:B------:R-:W-:Y:S05]  /*0680*/  EXIT ;  /* 0x000000000000794d */ /* 0x000fea0003800000 */
.L_x_0:
[----:B------:R-:W-:-:S00]  /*0690*/  BRA `(.L_x_0) ;  /* 0xfffffffc00fc7947 */ /* 0x000fc0000383ffff */
[----:B------:R-:W-:-:S00]  /*06a0*/  NOP ;  /* 0x0000000000007918 */ /* 0x000fc00000000000 */
        /* <DEDUP_REMOVED lines=13> */
.L_x_1:


//--------------------- .nv.global.init           --------------------------
	.section	.nv.global.init,"aw",@progbits
.nv.global.init:
	.type		_$_str,@object
	.size		_$_str,(_$_str_$_2 - _$_str)
_$_str:
        /*0000*/ 	.byte	0x5f, 0x5f, 0x43, 0x55, 0x44, 0x41, 0x5f, 0x46, 0x54, 0x5a, 0x00
	.type		_$_str_$_2,@object
	.size		_$_str_$_2,(.L_1 - _$_str_$_2)
_$_str_$_2:
        /*000b*/ 	.byte	0x5f, 0x5f, 0x43, 0x55, 0x44, 0x41, 0x5f, 0x50, 0x52, 0x45, 0x43, 0x5f, 0x53, 0x51, 0x52, 0x54
        /*001b*/ 	.byte	0x00
.L_1:


//--------------------- .nv.constant0.triton_poi_fused__native_batch_norm_legit_no_training_add_relu_14 --------------------------
	.section	.nv.constant0.triton_poi_fused__native_batch_norm_legit_no_training_add_relu_14,"a",@progbits
	.sectionflags	@""
	.align	4
.nv.constant0.triton_poi_fused__native_batch_norm_legit_no_training_add_relu_14:
	.zero		620
